	.headerflags	@"EF_CUDA_TEXMODE_UNIFIED EF_CUDA_64BIT_ADDRESS EF_CUDA_ACCELERATORS EF_CUDA_SM90 EF_CUDA_VIRTUAL_SM(EF_CUDA_SM90)"
	.elftype	@"ET_EXEC"


//--------------------- .nv.info                  --------------------------
	.section	.nv.info,"",@"SHT_CUDA_INFO"
	.align	4


	//----- nvinfo : EIATTR_REGCOUNT
	.align		4
        /*0000*/ 	.byte	0x04, 0x2f
        /*0002*/ 	.short	(.L_1 - .L_0)
	.align		4
.L_0:
        /*0004*/ 	.word	index@(triton_poi_fused_convolution_relu_2)
        /*0008*/ 	.word	0x0000000e


	//----- nvinfo : EIATTR_MIN_STACK_SIZE
	.align		4
.L_1:
        /*000c*/ 	.byte	0x04, 0x12
        /*000e*/ 	.short	(.L_3 - .L_2)
	.align		4
.L_2:
        /*0010*/ 	.word	index@(triton_poi_fused_convolution_relu_2)
        /*0014*/ 	.word	0x00000000


	//----- nvinfo : EIATTR_FRAME_SIZE
	.align		4
.L_3:
        /*0018*/ 	.byte	0x04, 0x11
        /*001a*/ 	.short	(.L_5 - .L_4)
	.align		4
.L_4:
        /*001c*/ 	.word	index@(triton_poi_fused_convolution_relu_2)
        /*0020*/ 	.word	0x00000000


	//----- nvinfo : EIATTR_MIN_STACK_SIZE
	.align		4
.L_5:
        /*0024*/ 	.byte	0x04, 0x12
        /*0026*/ 	.short	(.L_7 - .L_6)
	.align		4
.L_6:
        /*0028*/ 	.word	index@(triton_poi_fused_convolution_relu_2)
        /*002c*/ 	.word	0x00000000
.L_7:


//--------------------- .nv.info.triton_poi_fused_convolution_relu_2 --------------------------
	.section	.nv.info.triton_poi_fused_convolution_relu_2,"",@"SHT_CUDA_INFO"
	.sectionflags	@""
	.align	4


	//----- nvinfo : EIATTR_CUDA_API_VERSION
	.align		4
        /*0000*/ 	.byte	0x04, 0x37
        /*0002*/ 	.short	(.L_9 - .L_8)
.L_8:
        /*0004*/ 	.word	0x0000007c


	//----- nvinfo : EIATTR_KPARAM_INFO
	.align		4
.L_9:
        /*0008*/ 	.byte	0x04, 0x17
        /*000a*/ 	.short	(.L_11 - .L_10)
.L_10:
        /*000c*/ 	.word	0x00000000
        /*0010*/ 	.short	0x0002
        /*0012*/ 	.short	0x0010
        /*0014*/ 	.byte	0x00, 0xf0, 0x11, 0x00


	//----- nvinfo : EIATTR_KPARAM_INFO
	.align		4
.L_11:
        /*0018*/ 	.byte	0x04, 0x17
        /*001a*/ 	.short	(.L_13 - .L_12)
.L_12:
        /*001c*/ 	.word	0x00000000
        /*0020*/ 	.short	0x0001
        /*0022*/ 	.short	0x0008
        /*0024*/ 	.byte	0x00, 0xf4, 0x21, 0x00


	//----- nvinfo : EIATTR_KPARAM_INFO
	.align		4
.L_13:
        /*0028*/ 	.byte	0x04, 0x17
        /*002a*/ 	.short	(.L_15 - .L_14)
.L_14:
        /*002c*/ 	.word	0x00000000
        /*0030*/ 	.short	0x0000
        /*0032*/ 	.short	0x0000
        /*0034*/ 	.byte	0x00, 0xf4, 0x21, 0x00


	//----- nvinfo : EIATTR_SPARSE_MMA_MASK
	.align		4
.L_15:
        /*0038*/ 	.byte	0x03, 0x50
        /*003a*/ 	.short	0x0000


	//----- nvinfo : EIATTR_MAXREG_COUNT
	.align		4
        /*003c*/ 	.byte	0x03, 0x1b
        /*003e*/ 	.short	0x00ff


	//----- nvinfo : EIATTR_EXIT_INSTR_OFFSETS
	.align		4
        /*0040*/ 	.byte	0x04, 0x1c
        /*0042*/ 	.short	(.L_17 - .L_16)


	//   ....[0]....
.L_16:
        /*0044*/ 	.word	0x000001f0


	//   ....[1]....
        /*0048*/ 	.word	0x00000210


	//----- nvinfo : EIATTR_REQNTID
	.align		4
.L_17:
        /*004c*/ 	.byte	0x04, 0x10
        /*004e*/ 	.short	(.L_19 - .L_18)
.L_18:
        /*0050*/ 	.word	0x00000080
        /*0054*/ 	.word	0x00000001
        /*0058*/ 	.word	0x00000001


	//----- nvinfo : EIATTR_CBANK_PARAM_SIZE
	.align		4
.L_19:
        /*005c*/ 	.byte	0x03, 0x19
        /*005e*/ 	.short	0x0014


	//----- nvinfo : EIATTR_PARAM_CBANK
	.align		4
        /*0060*/ 	.byte	0x04, 0x0a
        /*0062*/ 	.short	(.L_21 - .L_20)
	.align		4
.L_20:
        /*0064*/ 	.word	index@(.nv.constant0.triton_poi_fused_convolution_relu_2)
        /*0068*/ 	.short	0x0210
        /*006a*/ 	.short	0x0014


	//----- nvinfo : EIATTR_SW_WAR
	.align		4
.L_21:
        /*006c*/ 	.byte	0x04, 0x36
        /*006e*/ 	.short	(.L_23 - .L_22)
.L_22:
        /*0070*/ 	.word	0x00000008
.L_23:


//--------------------- .nv.callgraph             --------------------------
	.section	.nv.callgraph,"",@"SHT_CUDA_CALLGRAPH"
	.align	4
	.sectionentsize	8
	.align		4
        /*0000*/ 	.word	0x00000000
	.align		4
        /*0004*/ 	.word	0xffffffff
	.align		4
        /*0008*/ 	.word	0x00000000
	.align		4
        /*000c*/ 	.word	0xfffffffe
	.align		4
        /*0010*/ 	.word	0x00000000
	.align		4
        /*0014*/ 	.word	0xfffffffd
	.align		4
        /*0018*/ 	.word	0x00000000
	.align		4
        /*001c*/ 	.word	0xfffffffc


//--------------------- .text.triton_poi_fused_convolution_relu_2 --------------------------
	.section	.text.triton_poi_fused_convolution_relu_2,"ax",@progbits
	.align	128
        .global         triton_poi_fused_convolution_relu_2
        .type           triton_poi_fused_convolution_relu_2,@function
        .size           triton_poi_fused_convolution_relu_2,(.L_x_1 - triton_poi_fused_convolution_relu_2)
        .other          triton_poi_fused_convolution_relu_2,@"STO_CUDA_ENTRY STV_DEFAULT"
triton_poi_fused_convolution_relu_2:
.text.triton_poi_fused_convolution_relu_2:
[----:B------:R-:W0:Y:S02]  /*0000*/  LDC R1, c[0x0][0x28] ;  /* 0x00000a00ff017b82 */ /* 0x000e240000000800 */
[----:B------:R-:W1:Y:S01]  /*0010*/  S2R R0, SR_TID.X ;  /* 0x0000000000007919 */ /* 0x000e620000002100 */
[----:B------:R-:W2:Y:S01]  /*0020*/  LDC.64 R2, c[0x0][0x210] ;  /* 0x00008400ff027b82 */ /* 0x000ea20000000a00 */
[----:B------:R-:W-:Y:S01]  /*0030*/  ULDC.64 UR4, c[0x0][0x208] ;  /* 0x0000820000047ab9 */ /* 0x000fe20000000a00 */
[----:B------:R-:W3:Y:S06]  /*0040*/  S2R R7, SR_CTAID.X ;  /* 0x0000000000077919 */ /* 0x000eec0000002500 */
[----:B------:R-:W4:Y:S01]  /*0050*/  LDC.64 R4, c[0x0][0x218] ;  /* 0x00008600ff047b82 */ /* 0x000f220000000a00 */
[----:B-1----:R-:W-:-:S05]  /*0060*/  IMAD.SHL.U32 R0, R0, 0x2, RZ ;  /* 0x0000000200007824 */ /* 0x002fca00078e00ff */
[----:B------:R-:W-:-:S05]  /*0070*/  LOP3.LUT R0, R0, 0xfe, RZ, 0xc0, !PT ;  /* 0x000000fe00007812 */ /* 0x000fca00078ec0ff */
[----:B---3--:R-:W-:-:S04]  /*0080*/  IMAD R7, R7, 0x100, R0 ;  /* 0x0000010007077824 */ /* 0x008fc800078e0200 */
[C---:B------:R-:W-:Y:S01]  /*0090*/  IMAD.HI R0, R7.reuse, 0x51eb851f, RZ ;  /* 0x51eb851f07007827 */ /* 0x040fe200078e02ff */
[----:B------:R-:W-:-:S03]  /*00a0*/  ISETP.GE.AND P2, PT, R7, 0xfa0, PT ;  /* 0x00000fa00700780c */ /* 0x000fc60003f46270 */
[----:B--2---:R-:W-:Y:S01]  /*00b0*/  IMAD.WIDE R2, R7, 0x4, R2 ;  /* 0x0000000407027825 */ /* 0x004fe200078e0202 */
[----:B------:R-:W-:Y:S02]  /*00c0*/  SHF.R.U32.HI R9, RZ, 0x1f, R0 ;  /* 0x0000001fff097819 */ /* 0x000fe40000011600 */
[----:B------:R-:W-:Y:S02]  /*00d0*/  CS2R R6, SRZ ;  /* 0x0000000000067805 */ /* 0x000fe4000001ff00 */
[----:B------:R-:W-:-:S05]  /*00e0*/  LEA.HI.SX32 R9, R0, R9, 0x1b ;  /* 0x0000000900097211 */ /* 0x000fca00078fdaff */
[----:B------:R-:W-:Y:S01]  /*00f0*/  IMAD.HI R0, R9, 0x66666667, RZ ;  /* 0x6666666709007827 */ /* 0x000fe200078e02ff */
[----:B------:R-:W2:Y:S04]  /*0100*/  @!P2 LDG.E.64 R6, desc[UR4][R2.64] ;  /* 0x000000040206a981 */ /* 0x000ea8000c1e1b00 */
[----:B------:R-:W-:-:S04]  /*0110*/  SHF.R.U32.HI R11, RZ, 0x1f, R0 ;  /* 0x0000001fff0b7819 */ /* 0x000fc80000011600 */
[----:B------:R-:W-:-:S05]  /*0120*/  LEA.HI.SX32 R0, R0, R11, 0x1e ;  /* 0x0000000b00007211 */ /* 0x000fca00078ff2ff */
[----:B------:R-:W-:Y:S02]  /*0130*/  IMAD R9, R0, -0xa, R9 ;  /* 0xfffffff600097824 */ /* 0x000fe400078e0209 */
[----:B------:R-:W-:Y:S02]  /*0140*/  IMAD.MOV.U32 R0, RZ, RZ, RZ ;  /* 0x000000ffff007224 */ /* 0x000fe400078e00ff */
[----:B----4-:R-:W-:-:S04]  /*0150*/  IMAD.WIDE R4, R9, 0x4, R4 ;  /* 0x0000000409047825 */ /* 0x010fc800078e0204 */
[----:B------:R-:W-:Y:S01]  /*0160*/  IMAD.MOV.U32 R9, RZ, RZ, RZ ;  /* 0x000000ffff097224 */ /* 0x000fe200078e00ff */
[----:B------:R-:W2:Y:S05]  /*0170*/  @!P2 LDG.E.EL R0, desc[UR4][R4.64] ;  /* 0x000000040400a981 */ /* 0x000eaa000c2e1900 */
[----:B------:R-:W3:Y:S01]  /*0180*/  @!P2 LDG.E.EL R9, desc[UR4][R4.64] ;  /* 0x000000040409a981 */ /* 0x000ee2000c2e1900 */
[----:B--2---:R-:W-:Y:S01]  /*0190*/  FADD R8, R0, R7 ;  /* 0x0000000700087221 */ /* 0x004fe20000000000 */
[----:B------:R-:W-:Y:S02]  /*01a0*/  FSETP.GEU.AND P1, PT, R7, -R0, PT ;  /* 0x800000000700720b */ /* 0x000fe40003f2e000 */
[----:B---3--:R-:W-:Y:S01]  /*01b0*/  FSETP.GEU.AND P0, PT, R6, -R9, PT ;  /* 0x800000090600720b */ /* 0x008fe20003f0e000 */
[----:B------:R-:W-:Y:S01]  /*01c0*/  FADD R6, R9, R6 ;  /* 0x0000000609067221 */ /* 0x000fe20000000000 */
[----:B------:R-:W-:-:S04]  /*01d0*/  FSEL R7, R8, RZ, P1 ;  /* 0x000000ff08077208 */ /* 0x000fc80000800000 */
[----:B------:R-:W-:Y:S01]  /*01e0*/  FSEL R6, R6, RZ, P0 ;  /* 0x000000ff06067208 */ /* 0x000fe20000000000 */
[----:B------:R-:W-:Y:S06]  /*01f0*/  @P2 EXIT ;  /* 0x000000000000294d */ /* 0x000fec0003800000 */
[----:B------:R-:W-:Y:S01]  /*0200*/  STG.E.64 desc[UR4][R2.64], R6 ;  /* 0x0000000602007986 */ /* 0x000fe2000c101b04 */
[----:B------:R-:W-:Y:S05]  /*0210*/  EXIT ;  /* 0x000000000000794d */ /* 0x000fea0003800000 */
.L_x_0:
[----:B------:R-:W-:-:S00]  /*0220*/  BRA `(.L_x_0) ;  /* 0xfffffffc00fc7947 */ /* 0x000fc0000383ffff */
[----:B------:R-:W-:-:S00]  /*0230*/  NOP ;  /* 0x0000000000007918 */ /* 0x000fc00000000000 */
        /* <DEDUP_REMOVED lines=12> */
.L_x_1:


//--------------------- .nv.constant0.triton_poi_fused_convolution_relu_2 --------------------------
	.section	.nv.constant0.triton_poi_fused_convolution_relu_2,"a",@progbits
	.sectionflags	@""
	.align	4
.nv.constant0.triton_poi_fused_convolution_relu_2:
	.zero		548
